	.headerflags	@"EF_CUDA_TEXMODE_UNIFIED EF_CUDA_64BIT_ADDRESS EF_CUDA_ACCELERATORS EF_CUDA_SM90 EF_CUDA_VIRTUAL_SM(EF_CUDA_SM90)"
	.elftype	@"ET_EXEC"


//--------------------- .nv.info                  --------------------------
	.section	.nv.info,"",@"SHT_CUDA_INFO"
	.align	4


	//----- nvinfo : EIATTR_REGCOUNT
	.align		4
        /*0000*/ 	.byte	0x04, 0x2f
        /*0002*/ 	.short	(.L_1 - .L_0)
	.align		4
.L_0:
        /*0004*/ 	.word	index@(triton_poi_fused_add_div_mul_23)
        /*0008*/ 	.word	0x00000010


	//----- nvinfo : EIATTR_MIN_STACK_SIZE
	.align		4
.L_1:
        /*000c*/ 	.byte	0x04, 0x12
        /*000e*/ 	.short	(.L_3 - .L_2)
	.align		4
.L_2:
        /*0010*/ 	.word	index@(triton_poi_fused_add_div_mul_23)
        /*0014*/ 	.word	0x00000000


	//----- nvinfo : EIATTR_FRAME_SIZE
	.align		4
.L_3:
        /*0018*/ 	.byte	0x04, 0x11
        /*001a*/ 	.short	(.L_5 - .L_4)
	.align		4
.L_4:
        /*001c*/ 	.word	index@(triton_poi_fused_add_div_mul_23)
        /*0020*/ 	.word	0x00000000


	//----- nvinfo : EIATTR_MIN_STACK_SIZE
	.align		4
.L_5:
        /*0024*/ 	.byte	0x04, 0x12
        /*0026*/ 	.short	(.L_7 - .L_6)
	.align		4
.L_6:
        /*0028*/ 	.word	index@(triton_poi_fused_add_div_mul_23)
        /*002c*/ 	.word	0x00000000
.L_7:


//--------------------- .nv.info.triton_poi_fused_add_div_mul_23 --------------------------
	.section	.nv.info.triton_poi_fused_add_div_mul_23,"",@"SHT_CUDA_INFO"
	.sectionflags	@""
	.align	4


	//----- nvinfo : EIATTR_CUDA_API_VERSION
	.align		4
        /*0000*/ 	.byte	0x04, 0x37
        /*0002*/ 	.short	(.L_9 - .L_8)
.L_8:
        /*0004*/ 	.word	0x0000007c


	//----- nvinfo : EIATTR_KPARAM_INFO
	.align		4
.L_9:
        /*0008*/ 	.byte	0x04, 0x17
        /*000a*/ 	.short	(.L_11 - .L_10)
.L_10:
        /*000c*/ 	.word	0x00000000
        /*0010*/ 	.short	0x0005
        /*0012*/ 	.short	0x0028
        /*0014*/ 	.byte	0x00, 0xf0, 0x11, 0x00


	//----- nvinfo : EIATTR_KPARAM_INFO
	.align		4
.L_11:
        /*0018*/ 	.byte	0x04, 0x17
        /*001a*/ 	.short	(.L_13 - .L_12)
.L_12:
        /*001c*/ 	.word	0x00000000
        /*0020*/ 	.short	0x0004
        /*0022*/ 	.short	0x0020
        /*0024*/ 	.byte	0x00, 0xf4, 0x21, 0x00


	//----- nvinfo : EIATTR_KPARAM_INFO
	.align		4
.L_13:
        /*0028*/ 	.byte	0x04, 0x17
        /*002a*/ 	.short	(.L_15 - .L_14)
.L_14:
        /*002c*/ 	.word	0x00000000
        /*0030*/ 	.short	0x0003
        /*0032*/ 	.short	0x0018
        /*0034*/ 	.byte	0x00, 0xf4, 0x21, 0x00


	//----- nvinfo : EIATTR_KPARAM_INFO
	.align		4
.L_15:
        /*0038*/ 	.byte	0x04, 0x17
        /*003a*/ 	.short	(.L_17 - .L_16)
.L_16:
        /*003c*/ 	.word	0x00000000
        /*0040*/ 	.short	0x0002
        /*0042*/ 	.short	0x0010
        /*0044*/ 	.byte	0x00, 0xf4, 0x21, 0x00


	//----- nvinfo : EIATTR_KPARAM_INFO
	.align		4
.L_17:
        /*0048*/ 	.byte	0x04, 0x17
        /*004a*/ 	.short	(.L_19 - .L_18)
.L_18:
        /*004c*/ 	.word	0x00000000
        /*0050*/ 	.short	0x0001
        /*0052*/ 	.short	0x0008
        /*0054*/ 	.byte	0x00, 0xf4, 0x21, 0x00


	//----- nvinfo : EIATTR_KPARAM_INFO
	.align		4
.L_19:
        /*0058*/ 	.byte	0x04, 0x17
        /*005a*/ 	.short	(.L_21 - .L_20)
.L_20:
        /*005c*/ 	.word	0x00000000
        /*0060*/ 	.short	0x0000
        /*0062*/ 	.short	0x0000
        /*0064*/ 	.byte	0x00, 0xf4, 0x21, 0x00


	//----- nvinfo : EIATTR_SPARSE_MMA_MASK
	.align		4
.L_21:
        /*0068*/ 	.byte	0x03, 0x50
        /*006a*/ 	.short	0x0000


	//----- nvinfo : EIATTR_MAXREG_COUNT
	.align		4
        /*006c*/ 	.byte	0x03, 0x1b
        /*006e*/ 	.short	0x00ff


	//----- nvinfo : EIATTR_EXIT_INSTR_OFFSETS
	.align		4
        /*0070*/ 	.byte	0x04, 0x1c
        /*0072*/ 	.short	(.L_23 - .L_22)


	//   ....[0]....
.L_22:
        /*0074*/ 	.word	0x00000380


	//----- nvinfo : EIATTR_REQNTID
	.align		4
.L_23:
        /*0078*/ 	.byte	0x04, 0x10
        /*007a*/ 	.short	(.L_25 - .L_24)
.L_24:
        /*007c*/ 	.word	0x00000080
        /*0080*/ 	.word	0x00000001
        /*0084*/ 	.word	0x00000001


	//----- nvinfo : EIATTR_CBANK_PARAM_SIZE
	.align		4
.L_25:
        /*0088*/ 	.byte	0x03, 0x19
        /*008a*/ 	.short	0x002c


	//----- nvinfo : EIATTR_PARAM_CBANK
	.align		4
        /*008c*/ 	.byte	0x04, 0x0a
        /*008e*/ 	.short	(.L_27 - .L_26)
	.align		4
.L_26:
        /*0090*/ 	.word	index@(.nv.constant0.triton_poi_fused_add_div_mul_23)
        /*0094*/ 	.short	0x0210
        /*0096*/ 	.short	0x002c


	//----- nvinfo : EIATTR_SW_WAR
	.align		4
.L_27:
        /*0098*/ 	.byte	0x04, 0x36
        /*009a*/ 	.short	(.L_29 - .L_28)
.L_28:
        /*009c*/ 	.word	0x00000008
.L_29:


//--------------------- .nv.callgraph             --------------------------
	.section	.nv.callgraph,"",@"SHT_CUDA_CALLGRAPH"
	.align	4
	.sectionentsize	8
	.align		4
        /*0000*/ 	.word	0x00000000
	.align		4
        /*0004*/ 	.word	0xffffffff
	.align		4
        /*0008*/ 	.word	0x00000000
	.align		4
        /*000c*/ 	.word	0xfffffffe
	.align		4
        /*0010*/ 	.word	0x00000000
	.align		4
        /*0014*/ 	.word	0xfffffffd
	.align		4
        /*0018*/ 	.word	0x00000000
	.align		4
        /*001c*/ 	.word	0xfffffffc


//--------------------- .text.triton_poi_fused_add_div_mul_23 --------------------------
	.section	.text.triton_poi_fused_add_div_mul_23,"ax",@progbits
	.align	128
        .global         triton_poi_fused_add_div_mul_23
        .type           triton_poi_fused_add_div_mul_23,@function
        .size           triton_poi_fused_add_div_mul_23,(.L_x_1 - triton_poi_fused_add_div_mul_23)
        .other          triton_poi_fused_add_div_mul_23,@"STO_CUDA_ENTRY STV_DEFAULT"
triton_poi_fused_add_div_mul_23:
.text.triton_poi_fused_add_div_mul_23:
[----:B------:R-:W-:Y:S01]  /*0000*/  LDC R1, c[0x0][0x28] ;  /* 0x00000a00ff017b82 */ /* 0x000fe20000000800 */
[----:B------:R-:W1:Y:S07]  /*0010*/  S2R R0, SR_TID.X ;  /* 0x0000000000007919 */ /* 0x000e6e0000002100 */
[----:B------:R-:W2:Y:S01]  /*0020*/  LDC.64 R2, c[0x0][0x218] ;  /* 0x00008600ff027b82 */ /* 0x000ea20000000a00 */
[----:B------:R-:W-:Y:S01]  /*0030*/  ULDC.64 UR4, c[0x0][0x208] ;  /* 0x0000820000047ab9 */ /* 0x000fe20000000a00 */
[----:B------:R-:W3:Y:S01]  /*0040*/  S2R R5, SR_CTAID.X ;  /* 0x0000000000057919 */ /* 0x000ee20000002500 */
[----:B-1----:R-:W-:-:S04]  /*0050*/  SHF.L.U32 R0, R0, 0x1, RZ ;  /* 0x0000000100007819 */ /* 0x002fc800000006ff */
[----:B------:R-:W-:Y:S02]  /*0060*/  LOP3.LUT R0, R0, 0xfe, RZ, 0xc0, !PT ;  /* 0x000000fe00007812 */ /* 0x000fe400078ec0ff */
[----:B---3--:R-:W-:Y:S02]  /*0070*/  SHF.R.S32.HI R7, RZ, 0x17, R5 ;  /* 0x00000017ff077819 */ /* 0x008fe40000011405 */
[----:B------:R-:W-:Y:S02]  /*0080*/  LEA R0, R5, R0, 0x8 ;  /* 0x0000000005007211 */ /* 0x000fe400078e40ff */
[----:B------:R-:W-:Y:S02]  /*0090*/  SGXT R7, R7, 0x1 ;  /* 0x000000010707781a */ /* 0x000fe40000000200 */
[----:B------:R-:W-:Y:S02]  /*00a0*/  SHF.R.S32.HI R5, RZ, 0x1f, R0 ;  /* 0x0000001fff057819 */ /* 0x000fe40000011400 */
[----:B------:R-:W-:-:S02]  /*00b0*/  LEA.HI R7, R7, R0, RZ, 0xd ;  /* 0x0000000007077211 */ /* 0x000fc400078f68ff */
[----:B------:R-:W-:Y:S02]  /*00c0*/  LEA.HI R8, R5, R0, RZ, 0x4 ;  /* 0x0000000005087211 */ /* 0x000fe400078f20ff */
[----:B------:R-:W-:Y:S02]  /*00d0*/  SHF.R.S32.HI R4, RZ, 0xd, R7 ;  /* 0x0000000dff047819 */ /* 0x000fe40000011407 */
[----:B------:R-:W-:Y:S01]  /*00e0*/  LOP3.LUT R5, R8, 0xfffffff0, RZ, 0xc0, !PT ;  /* 0xfffffff008057812 */ /* 0x000fe200078ec0ff */
[----:B------:R-:W1:Y:S03]  /*00f0*/  LDC.64 R6, c[0x0][0x220] ;  /* 0x00008800ff067b82 */ /* 0x000e660000000a00 */
[----:B------:R-:W-:-:S04]  /*0100*/  IADD3 R5, R0, -R5, RZ ;  /* 0x8000000500057210 */ /* 0x000fc80007ffe0ff */
[----:B------:R-:W-:-:S05]  /*0110*/  LEA R5, R4, R5, 0x4 ;  /* 0x0000000504057211 */ /* 0x000fca00078e20ff */
[----:B--2---:R-:W-:Y:S02]  /*0120*/  IMAD.WIDE R2, R5, 0x4, R2 ;  /* 0x0000000405027825 */ /* 0x004fe400078e0202 */
[----:B------:R-:W2:Y:S04]  /*0130*/  LDC.64 R4, c[0x0][0x210] ;  /* 0x00008400ff047b82 */ /* 0x000ea80000000a00 */
[----:B------:R-:W3:Y:S01]  /*0140*/  LDG.E.EL.64 R2, desc[UR4][R2.64] ;  /* 0x0000000402027981 */ /* 0x000ee2000c2e1b00 */
[--C-:B------:R-:W-:Y:S02]  /*0150*/  SHF.R.S32.HI R9, RZ, 0x4, R8.reuse ;  /* 0x00000004ff097819 */ /* 0x100fe40000011408 */
[----:B------:R-:W-:-:S04]  /*0160*/  SHF.R.S32.HI R8, RZ, 0x1f, R8 ;  /* 0x0000001fff087819 */ /* 0x000fc80000011408 */
[----:B------:R-:W-:-:S04]  /*0170*/  LEA.HI R8, R8, R9, RZ, 0x9 ;  /* 0x0000000908087211 */ /* 0x000fc800078f48ff */
[----:B------:R-:W-:Y:S01]  /*0180*/  LOP3.LUT R8, R8, 0xfffffe00, RZ, 0xc0, !PT ;  /* 0xfffffe0008087812 */ /* 0x000fe200078ec0ff */
[----:B--2---:R-:W-:-:S03]  /*0190*/  IMAD.WIDE R4, R0, 0x4, R4 ;  /* 0x0000000400047825 */ /* 0x004fc600078e0204 */
[----:B------:R-:W-:-:S03]  /*01a0*/  IADD3 R9, R9, -R8, RZ ;  /* 0x8000000809097210 */ /* 0x000fc60007ffe0ff */
[----:B------:R-:W2:Y:S02]  /*01b0*/  LDG.E.64 R4, desc[UR4][R4.64] ;  /* 0x0000000404047981 */ /* 0x000ea4000c1e1b00 */
[----:B-1----:R-:W-:-:S05]  /*01c0*/  IMAD.WIDE R6, R9, 0x4, R6 ;  /* 0x0000000409067825 */ /* 0x002fca00078e0206 */
[----:B------:R1:W4:Y:S02]  /*01d0*/  LDG.E.EL R8, desc[UR4][R6.64] ;  /* 0x0000000406087981 */ /* 0x000324000c2e1900 */
[----:B-1----:R-:W1:Y:S01]  /*01e0*/  LDC.64 R6, c[0x0][0x230] ;  /* 0x00008c00ff067b82 */ /* 0x002e620000000a00 */
[----:B---3--:R-:W-:Y:S01]  /*01f0*/  FADD R9, R2, 1.00000001335143196e-10 ;  /* 0x2edbe6ff02097421 */ /* 0x008fe20000000000 */
[----:B------:R-:W-:-:S06]  /*0200*/  FADD R10, R3, 1.00000001335143196e-10 ;  /* 0x2edbe6ff030a7421 */ /* 0x000fcc0000000000 */
[----:B------:R-:W3:Y:S01]  /*0210*/  LDC.64 R2, c[0x0][0x228] ;  /* 0x00008a00ff027b82 */ /* 0x000ee20000000a00 */
[C---:B------:R-:W-:Y:S02]  /*0220*/  FSETP.GT.AND P0, PT, |R9|.reuse, 8.50705917302346158658e+37, PT ;  /* 0x7e8000000900780b */ /* 0x040fe40003f04200 */
[C---:B------:R-:W-:Y:S02]  /*0230*/  FSETP.GT.AND P1, PT, |R10|.reuse, 8.50705917302346158658e+37, PT ;  /* 0x7e8000000a00780b */ /* 0x040fe40003f24200 */
[----:B------:R-:W-:Y:S02]  /*0240*/  FSETP.GEU.AND P2, PT, |R9|, 1.175494350822287508e-38, PT ;  /* 0x008000000900780b */ /* 0x000fe40003f4e200 */
[----:B------:R-:W-:-:S07]  /*0250*/  FSETP.GEU.AND P3, PT, |R10|, 1.175494350822287508e-38, PT ;  /* 0x008000000a00780b */ /* 0x000fce0003f6e200 */
[----:B------:R-:W-:Y:S02]  /*0260*/  @P0 FMUL R9, R9, 0.25 ;  /* 0x3e80000009090820 */ /* 0x000fe40000400000 */
[----:B------:R-:W-:Y:S02]  /*0270*/  @P1 FMUL R10, R10, 0.25 ;  /* 0x3e8000000a0a1820 */ /* 0x000fe40000400000 */
[----:B------:R-:W-:Y:S02]  /*0280*/  @!P2 FMUL R9, R9, 16777216 ;  /* 0x4b8000000909a820 */ /* 0x000fe40000400000 */
[----:B------:R-:W-:Y:S01]  /*0290*/  @!P3 FMUL R10, R10, 16777216 ;  /* 0x4b8000000a0ab820 */ /* 0x000fe20000400000 */
[----:B--2---:R-:W-:Y:S01]  /*02a0*/  @P0 FMUL R4, R4, 0.25 ;  /* 0x3e80000004040820 */ /* 0x004fe20000400000 */
[----:B------:R-:W-:Y:S02]  /*02b0*/  @P1 FMUL R5, R5, 0.25 ;  /* 0x3e80000005051820 */ /* 0x000fe40000400000 */
[----:B------:R-:W2:Y:S01]  /*02c0*/  MUFU.RCP R9, R9 ;  /* 0x0000000900097308 */ /* 0x000ea20000001000 */
[----:B---3--:R-:W-:-:S04]  /*02d0*/  IMAD.WIDE R2, R0, 0x4, R2 ;  /* 0x0000000400027825 */ /* 0x008fc800078e0202 */
[----:B------:R-:W-:Y:S01]  /*02e0*/  @!P2 FMUL R4, R4, 16777216 ;  /* 0x4b8000000404a820 */ /* 0x000fe20000400000 */
[----:B------:R-:W-:Y:S02]  /*02f0*/  @!P3 FMUL R5, R5, 16777216 ;  /* 0x4b8000000505b820 */ /* 0x000fe40000400000 */
[----:B------:R-:W3:Y:S01]  /*0300*/  MUFU.RCP R10, R10 ;  /* 0x0000000a000a7308 */ /* 0x000ee20000001000 */
[----:B--2---:R-:W-:Y:S01]  /*0310*/  FMUL R12, R9, R4 ;  /* 0x00000004090c7220 */ /* 0x004fe20000400000 */
[----:B---3--:R-:W-:Y:S01]  /*0320*/  FMUL R13, R10, R5 ;  /* 0x000000050a0d7220 */ /* 0x008fe20000400000 */
[----:B-1----:R-:W-:-:S04]  /*0330*/  IMAD.WIDE R4, R0, 0x4, R6 ;  /* 0x0000000400047825 */ /* 0x002fc800078e0206 */
[C---:B----4-:R-:W-:Y:S01]  /*0340*/  FMUL R6, R8.reuse, R12 ;  /* 0x0000000c08067220 */ /* 0x050fe20000400000 */
[----:B------:R-:W-:Y:S01]  /*0350*/  FMUL R7, R8, R13 ;  /* 0x0000000d08077220 */ /* 0x000fe20000400000 */
[----:B------:R-:W-:Y:S04]  /*0360*/  STG.E.64 desc[UR4][R2.64], R12 ;  /* 0x0000000c02007986 */ /* 0x000fe8000c101b04 */
[----:B------:R-:W-:Y:S01]  /*0370*/  STG.E.64 desc[UR4][R4.64], R6 ;  /* 0x0000000604007986 */ /* 0x000fe2000c101b04 */
[----:B------:R-:W-:Y:S05]  /*0380*/  EXIT ;  /* 0x000000000000794d */ /* 0x000fea0003800000 */
.L_x_0:
[----:B------:R-:W-:-:S00]  /*0390*/  BRA `(.L_x_0) ;  /* 0xfffffffc00fc7947 */ /* 0x000fc0000383ffff */
[----:B------:R-:W-:-:S00]  /*03a0*/  NOP ;  /* 0x0000000000007918 */ /* 0x000fc00000000000 */
        /* <DEDUP_REMOVED lines=13> */
.L_x_1:


//--------------------- .nv.constant0.triton_poi_fused_add_div_mul_23 --------------------------
	.section	.nv.constant0.triton_poi_fused_add_div_mul_23,"a",@progbits
	.sectionflags	@""
	.align	4
.nv.constant0.triton_poi_fused_add_div_mul_23:
	.zero		572
